//
// Generated by NVIDIA NVVM Compiler
//
// Compiler Build ID: CL-36424714
// Cuda compilation tools, release 13.0, V13.0.88
// Based on NVVM 20.0.0
//

.version 9.0
.target sm_100
.address_size 64

	// .globl	_Z13array_sum_prePi
// _ZZ13array_sum_prePiE5s_arr has been demoted

.visible .entry _Z13array_sum_prePi(
	.param .u64 .ptr .align 1 _Z13array_sum_prePi_param_0
)
{
	.reg .pred 	%p<9>;
	.reg .b32 	%r<125>;
	.reg .b64 	%rd<5>;
	// demoted variable
	.shared .align 4 .b8 _ZZ13array_sum_prePiE5s_arr[256];
	ld.param.u64 	%rd2, [_Z13array_sum_prePi_param_0];
	cvta.to.global.u64 	%rd3, %rd2;
	mov.u32 	%r37, %tid.x;
	mul.wide.u32 	%rd4, %r37, 4;
	add.s64 	%rd1, %rd3, %rd4;
	ld.global.u32 	%r38, [%rd1];
	shl.b32 	%r39, %r37, 2;
	mov.u32 	%r40, _ZZ13array_sum_prePiE5s_arr;
	add.s32 	%r41, %r40, %r39;
	st.shared.u32 	[%r41], %r38;
	bar.sync 	0;
	add.s32 	%r1, %r37, 1;
	and.b32  	%r2, %r1, 15;
	setp.lt.u32 	%p1, %r37, 15;
	mov.b32 	%r116, 0;
	mov.u32 	%r124, %r116;
	@%p1 bra 	$L__BB0_3;
	and.b32  	%r116, %r1, 2032;
	add.s32 	%r109, %r40, 32;
	neg.s32 	%r110, %r116;
	mov.b32 	%r124, 0;
$L__BB0_2:
	.pragma "nounroll";
	ld.shared.u32 	%r45, [%r109+-32];
	add.s32 	%r46, %r45, %r124;
	ld.shared.u32 	%r47, [%r109+-28];
	add.s32 	%r48, %r47, %r46;
	ld.shared.u32 	%r49, [%r109+-24];
	add.s32 	%r50, %r49, %r48;
	ld.shared.u32 	%r51, [%r109+-20];
	add.s32 	%r52, %r51, %r50;
	ld.shared.u32 	%r53, [%r109+-16];
	add.s32 	%r54, %r53, %r52;
	ld.shared.u32 	%r55, [%r109+-12];
	add.s32 	%r56, %r55, %r54;
	ld.shared.u32 	%r57, [%r109+-8];
	add.s32 	%r58, %r57, %r56;
	ld.shared.u32 	%r59, [%r109+-4];
	add.s32 	%r60, %r59, %r58;
	ld.shared.u32 	%r61, [%r109];
	add.s32 	%r62, %r61, %r60;
	ld.shared.u32 	%r63, [%r109+4];
	add.s32 	%r64, %r63, %r62;
	ld.shared.u32 	%r65, [%r109+8];
	add.s32 	%r66, %r65, %r64;
	ld.shared.u32 	%r67, [%r109+12];
	add.s32 	%r68, %r67, %r66;
	ld.shared.u32 	%r69, [%r109+16];
	add.s32 	%r70, %r69, %r68;
	ld.shared.u32 	%r71, [%r109+20];
	add.s32 	%r72, %r71, %r70;
	ld.shared.u32 	%r73, [%r109+24];
	add.s32 	%r74, %r73, %r72;
	ld.shared.u32 	%r75, [%r109+28];
	add.s32 	%r124, %r75, %r74;
	add.s32 	%r110, %r110, 16;
	add.s32 	%r109, %r109, 64;
	setp.ne.s32 	%p2, %r110, 0;
	@%p2 bra 	$L__BB0_2;
$L__BB0_3:
	setp.eq.s32 	%p3, %r2, 0;
	@%p3 bra 	$L__BB0_12;
	and.b32  	%r14, %r1, 7;
	setp.lt.u32 	%p4, %r2, 8;
	@%p4 bra 	$L__BB0_6;
	shl.b32 	%r77, %r116, 2;
	add.s32 	%r79, %r40, %r77;
	ld.shared.u32 	%r80, [%r79];
	add.s32 	%r81, %r80, %r124;
	ld.shared.u32 	%r82, [%r79+4];
	add.s32 	%r83, %r82, %r81;
	ld.shared.u32 	%r84, [%r79+8];
	add.s32 	%r85, %r84, %r83;
	ld.shared.u32 	%r86, [%r79+12];
	add.s32 	%r87, %r86, %r85;
	ld.shared.u32 	%r88, [%r79+16];
	add.s32 	%r89, %r88, %r87;
	ld.shared.u32 	%r90, [%r79+20];
	add.s32 	%r91, %r90, %r89;
	ld.shared.u32 	%r92, [%r79+24];
	add.s32 	%r93, %r92, %r91;
	ld.shared.u32 	%r94, [%r79+28];
	add.s32 	%r124, %r94, %r93;
	add.s32 	%r116, %r116, 8;
$L__BB0_6:
	setp.eq.s32 	%p5, %r14, 0;
	@%p5 bra 	$L__BB0_12;
	and.b32  	%r20, %r1, 3;
	setp.lt.u32 	%p6, %r14, 4;
	@%p6 bra 	$L__BB0_9;
	shl.b32 	%r96, %r116, 2;
	add.s32 	%r98, %r40, %r96;
	ld.shared.u32 	%r99, [%r98];
	add.s32 	%r100, %r99, %r124;
	ld.shared.u32 	%r101, [%r98+4];
	add.s32 	%r102, %r101, %r100;
	ld.shared.u32 	%r103, [%r98+8];
	add.s32 	%r104, %r103, %r102;
	ld.shared.u32 	%r105, [%r98+12];
	add.s32 	%r124, %r105, %r104;
	add.s32 	%r116, %r116, 4;
$L__BB0_9:
	setp.eq.s32 	%p7, %r20, 0;
	@%p7 bra 	$L__BB0_12;
	shl.b32 	%r106, %r116, 2;
	add.s32 	%r122, %r40, %r106;
	neg.s32 	%r121, %r20;
$L__BB0_11:
	.pragma "nounroll";
	ld.shared.u32 	%r108, [%r122];
	add.s32 	%r124, %r108, %r124;
	add.s32 	%r122, %r122, 4;
	add.s32 	%r121, %r121, 1;
	setp.ne.s32 	%p8, %r121, 0;
	@%p8 bra 	$L__BB0_11;
$L__BB0_12:
	st.global.u32 	[%rd1], %r124;
	ret;

}


// ===== COMPILED SASS (sm_100) =====

	.target	sm_100

	.elftype	@"ET_EXEC"


//--------------------- .note.nv.tkinfo           --------------------------
	.section	.note.nv.tkinfo,"",@"SHT_NOTE"
	.sectionflags	@"SHF_NOTE_NV_TKINFO"
	.tkinfo
        /*0018*/ 	.word	0x00000002
        /*0030*/ 	.string	""
        /*0030*/ 	.string	"ptxas"
        /*0030*/ 	.string	"Cuda compilation tools, release 13.0, V13.0.88"
        /*0030*/ 	.string	"Build cuda_13.0.r13.0/compiler.36424714_0"
        /*0030*/ 	.string	"-arch sm_100 -m 64 "



//--------------------- .note.nv.cuinfo           --------------------------
	.section	.note.nv.cuinfo,"",@"SHT_NOTE"
	.sectionflags	@"SHF_NOTE_NV_CUINFO"
        /*0018*/ 	.short	0x0002
        /*001a*/ 	.short	0x0064
        /*001c*/ 	.short	0x0082
	.zero		2


//--------------------- .nv.info                  --------------------------
	.section	.nv.info,"",@"SHT_CUDA_INFO"
	.align	4


	//----- nvinfo : EIATTR_REGCOUNT
	.align		4
        /*0000*/ 	.byte	0x04, 0x2f
        /*0002*/ 	.short	(.L_1 - .L_0)
	.align		4
.L_0:
        /*0004*/ 	.word	index@(_Z13array_sum_prePi)
        /*0008*/ 	.word	0x0000001b


	//----- nvinfo : EIATTR_FRAME_SIZE
	.align		4
.L_1:
        /*000c*/ 	.byte	0x04, 0x11
        /*000e*/ 	.short	(.L_3 - .L_2)
	.align		4
.L_2:
        /*0010*/ 	.word	index@(_Z13array_sum_prePi)
        /*0014*/ 	.word	0x00000000


	//----- nvinfo : EIATTR_MIN_STACK_SIZE
	.align		4
.L_3:
        /*0018*/ 	.byte	0x04, 0x12
        /*001a*/ 	.short	(.L_5 - .L_4)
	.align		4
.L_4:
        /*001c*/ 	.word	index@(_Z13array_sum_prePi)
        /*0020*/ 	.word	0x00000000
.L_5:


//--------------------- .nv.compat                --------------------------
	.section	.nv.compat,"",@"SHT_CUDA_COMPAT_INFO"
	.align	4
        /*0000*/ 	.byte	0x02, 0x09, 0x00, 0x00, 0x02, 0x02, 0x01, 0x00, 0x02, 0x05, 0x05, 0x00, 0x03, 0x07, 0x01, 0x01
        /*0010*/ 	.byte	0x02, 0x03, 0x00, 0x00, 0x02, 0x06, 0x01, 0x00, 0x04, 0x0b, 0x08, 0x00, 0x09, 0x00, 0x00, 0x00
        /*0020*/ 	.byte	0x00, 0x00, 0x00, 0x00


//--------------------- .nv.info._Z13array_sum_prePi --------------------------
	.section	.nv.info._Z13array_sum_prePi,"",@"SHT_CUDA_INFO"
	.sectionflags	@""
	.align	4


	//----- nvinfo : EIATTR_CUDA_API_VERSION
	.align		4
        /*0000*/ 	.byte	0x04, 0x37
        /*0002*/ 	.short	(.L_7 - .L_6)
.L_6:
        /*0004*/ 	.word	0x00000082


	//----- nvinfo : EIATTR_KPARAM_INFO
	.align		4
.L_7:
        /*0008*/ 	.byte	0x04, 0x17
        /*000a*/ 	.short	(.L_9 - .L_8)
.L_8:
        /*000c*/ 	.word	0x00000000
        /*0010*/ 	.short	0x0000
        /*0012*/ 	.short	0x0000
        /*0014*/ 	.byte	0x00, 0xf5, 0x21, 0x00


	//----- nvinfo : EIATTR_SPARSE_MMA_MASK
	.align		4
.L_9:
        /*0018*/ 	.byte	0x03, 0x50
        /*001a*/ 	.short	0x0000


	//----- nvinfo : EIATTR_MAXREG_COUNT
	.align		4
        /*001c*/ 	.byte	0x03, 0x1b
        /*001e*/ 	.short	0x00ff


	//----- nvinfo : EIATTR_NUM_BARRIERS
	.align		4
        /*0020*/ 	.byte	0x02, 0x4c
        /*0022*/ 	.byte	0x01
	.zero		1


	//----- nvinfo : EIATTR_MERCURY_ISA_VERSION
	.align		4
        /*0024*/ 	.byte	0x03, 0x5f
        /*0026*/ 	.short	0x0101


	//----- nvinfo : EIATTR_VRC_CTA_INIT_COUNT
	.align		4
        /*0028*/ 	.byte	0x02, 0x4a
	.zero		1
	.zero		1


	//----- nvinfo : EIATTR_EXIT_INSTR_OFFSETS
	.align		4
        /*002c*/ 	.byte	0x04, 0x1c
        /*002e*/ 	.short	(.L_11 - .L_10)


	//   ....[0]....
.L_10:
        /*0030*/ 	.word	0x000004b0


	//----- nvinfo : EIATTR_CRS_STACK_SIZE
	.align		4
.L_11:
        /*0034*/ 	.byte	0x04, 0x1e
        /*0036*/ 	.short	(.L_13 - .L_12)
.L_12:
        /*0038*/ 	.word	0x00000000


	//----- nvinfo : EIATTR_CBANK_PARAM_SIZE
	.align		4
.L_13:
        /*003c*/ 	.byte	0x03, 0x19
        /*003e*/ 	.short	0x0008


	//----- nvinfo : EIATTR_PARAM_CBANK
	.align		4
        /*0040*/ 	.byte	0x04, 0x0a
        /*0042*/ 	.short	(.L_15 - .L_14)
	.align		4
.L_14:
        /*0044*/ 	.word	index@(.nv.constant0._Z13array_sum_prePi)
        /*0048*/ 	.short	0x0380
        /*004a*/ 	.short	0x0008


	//----- nvinfo : EIATTR_SW_WAR
	.align		4
.L_15:
        /*004c*/ 	.byte	0x04, 0x36
        /*004e*/ 	.short	(.L_17 - .L_16)
.L_16:
        /*0050*/ 	.word	0x00000008
.L_17:


//--------------------- .nv.callgraph             --------------------------
	.section	.nv.callgraph,"",@"SHT_CUDA_CALLGRAPH"
	.align	4
	.sectionentsize	8
	.align		4
        /*0000*/ 	.word	0x00000000
	.align		4
        /*0004*/ 	.word	0xffffffff
	.align		4
        /*0008*/ 	.word	0x00000000
	.align		4
        /*000c*/ 	.word	0xfffffffe
	.align		4
        /*0010*/ 	.word	0x00000000
	.align		4
        /*0014*/ 	.word	0xfffffffd
	.align		4
        /*0018*/ 	.word	0x00000000
	.align		4
        /*001c*/ 	.word	0xfffffffc


//--------------------- .text._Z13array_sum_prePi --------------------------
	.section	.text._Z13array_sum_prePi,"ax",@progbits
	.align	128
        .global         _Z13array_sum_prePi
        .type           _Z13array_sum_prePi,@function
        .size           _Z13array_sum_prePi,(.L_x_7 - _Z13array_sum_prePi)
        .other          _Z13array_sum_prePi,@"STO_CUDA_ENTRY STV_DEFAULT"
_Z13array_sum_prePi:
.text._Z13array_sum_prePi:
[----:B------:R-:W-:Y:S01]  /*0000*/  LDC R1, c[0x0][0x37c] ;  /* 0x0000df00ff017b82 */ /* 0x000fe20000000800 */
[----:B------:R-:W0:Y:S07]  /*0010*/  S2R R7, SR_TID.X ;  /* 0x0000000000077919 */ /* 0x000e2e0000002100 */
[----:B------:R-:W0:Y:S01]  /*0020*/  LDC.64 R2, c[0x0][0x380] ;  /* 0x0000e000ff027b82 */ /* 0x000e220000000a00 */
[----:B------:R-:W1:Y:S01]  /*0030*/  LDCU.64 UR6, c[0x0][0x358] ;  /* 0x00006b00ff0677ac */ /* 0x000e620008000a00 */
[----:B0-----:R-:W-:-:S05]  /*0040*/  IMAD.WIDE.U32 R2, R7, 0x4, R2 ;  /* 0x0000000407027825 */ /* 0x001fca00078e0002 */
[----:B-1----:R-:W2:Y:S01]  /*0050*/  LDG.E R4, desc[UR6][R2.64] ;  /* 0x0000000602047981 */ /* 0x002ea2000c1e1900 */
[----:B------:R-:W0:Y:S01]  /*0060*/  S2UR UR5, SR_CgaCtaId ;  /* 0x00000000000579c3 */ /* 0x000e220000008800 */
[----:B------:R-:W-:Y:S01]  /*0070*/  UMOV UR4, 0x400 ;  /* 0x0000040000047882 */ /* 0x000fe20000000000 */
[C---:B------:R-:W-:Y:S01]  /*0080*/  ISETP.GE.U32.AND P1, PT, R7.reuse, 0xf, PT ;  /* 0x0000000f0700780c */ /* 0x040fe20003f26070 */
[----:B------:R-:W-:Y:S01]  /*0090*/  VIADD R20, R7, 0x1 ;  /* 0x0000000107147836 */ /* 0x000fe20000000000 */
[----:B------:R-:W-:Y:S01]  /*00a0*/  BSSY.RECONVERGENT B0, `(.L_x_0) ;  /* 0x000001f000007945 */ /* 0x000fe20003800200 */
[----:B------:R-:W-:Y:S02]  /*00b0*/  IMAD.MOV.U32 R0, RZ, RZ, RZ ;  /* 0x000000ffff007224 */ /* 0x000fe400078e00ff */
[----:B------:R-:W-:Y:S01]  /*00c0*/  IMAD.MOV.U32 R21, RZ, RZ, RZ ;  /* 0x000000ffff157224 */ /* 0x000fe200078e00ff */
[----:B------:R-:W-:-:S04]  /*00d0*/  LOP3.LUT R22, R20, 0xf, RZ, 0xc0, !PT ;  /* 0x0000000f14167812 */ /* 0x000fc800078ec0ff */
[----:B------:R-:W-:Y:S01]  /*00e0*/  ISETP.NE.AND P0, PT, R22, RZ, PT ;  /* 0x000000ff1600720c */ /* 0x000fe20003f05270 */
[----:B0-----:R-:W-:-:S06]  /*00f0*/  ULEA UR4, UR5, UR4, 0x18 ;  /* 0x0000000405047291 */ /* 0x001fcc000f8ec0ff */
[----:B------:R-:W-:-:S05]  /*0100*/  LEA R5, R7, UR4, 0x2 ;  /* 0x0000000407057c11 */ /* 0x000fca000f8e10ff */
[----:B--2---:R0:W-:Y:S01]  /*0110*/  STS [R5], R4 ;  /* 0x0000000405007388 */ /* 0x0041e20000000800 */
[----:B------:R-:W-:Y:S06]  /*0120*/  BAR.SYNC.DEFER_BLOCKING 0x0 ;  /* 0x0000000000007b1d */ /* 0x000fec0000010000 */
[----:B------:R-:W-:Y:S05]  /*0130*/  @!P1 BRA `(.L_x_1) ;  /* 0x0000000000549947 */ /* 0x000fea0003800000 */
[----:B------:R-:W-:Y:S01]  /*0140*/  UIADD3 UR5, UPT, UPT, UR4, 0x20, URZ ;  /* 0x0000002004057890 */ /* 0x000fe2000fffe0ff */
[----:B------:R-:W-:Y:S01]  /*0150*/  LOP3.LUT R0, R20, 0x7f0, RZ, 0xc0, !PT ;  /* 0x000007f014007812 */ /* 0x000fe200078ec0ff */
[----:B------:R-:W-:-:S04]  /*0160*/  IMAD.MOV.U32 R21, RZ, RZ, RZ ;  /* 0x000000ffff157224 */ /* 0x000fc800078e00ff */
[----:B------:R-:W-:Y:S02]  /*0170*/  IMAD.U32 R24, RZ, RZ, UR5 ;  /* 0x00000005ff187e24 */ /* 0x000fe4000f8e00ff */
[----:B------:R-:W-:-:S07]  /*0180*/  IMAD.MOV R23, RZ, RZ, -R0 ;  /* 0x000000ffff177224 */ /* 0x000fce00078e0a00 */
.L_x_2:
[----:B0-----:R-:W0:Y:S01]  /*0190*/  LDS.128 R4, [R24+-0x20] ;  /* 0xffffe00018047984 */ /* 0x001e220000000c00 */
[----:B------:R-:W-:-:S03]  /*01a0*/  VIADD R23, R23, 0x10 ;  /* 0x0000001017177836 */ /* 0x000fc60000000000 */
[----:B------:R-:W1:Y:S02]  /*01b0*/  LDS.128 R8, [R24+-0x10] ;  /* 0xfffff00018087984 */ /* 0x000e640000000c00 */
[----:B------:R-:W-:Y:S02]  /*01c0*/  ISETP.NE.AND P1, PT, R23, RZ, PT ;  /* 0x000000ff1700720c */ /* 0x000fe40003f25270 */
[----:B------:R-:W2:Y:S04]  /*01d0*/  LDS.128 R12, [R24] ;  /* 0x00000000180c7984 */ /* 0x000ea80000000c00 */
[----:B------:R3:W4:Y:S02]  /*01e0*/  LDS.128 R16, [R24+0x10] ;  /* 0x0000100018107984 */ /* 0x0007240000000c00 */
[----:B---3--:R-:W-:Y:S01]  /*01f0*/  VIADD R24, R24, 0x40 ;  /* 0x0000004018187836 */ /* 0x008fe20000000000 */
[----:B0-----:R-:W-:-:S04]  /*0200*/  IADD3 R4, PT, PT, R5, R4, R21 ;  /* 0x0000000405047210 */ /* 0x001fc80007ffe015 */
[----:B------:R-:W-:-:S04]  /*0210*/  IADD3 R4, PT, PT, R7, R6, R4 ;  /* 0x0000000607047210 */ /* 0x000fc80007ffe004 */
[----:B-1----:R-:W-:-:S04]  /*0220*/  IADD3 R4, PT, PT, R9, R8, R4 ;  /* 0x0000000809047210 */ /* 0x002fc80007ffe004 */
[----:B------:R-:W-:-:S04]  /*0230*/  IADD3 R4, PT, PT, R11, R10, R4 ;  /* 0x0000000a0b047210 */ /* 0x000fc80007ffe004 */
[----:B--2---:R-:W-:-:S04]  /*0240*/  IADD3 R4, PT, PT, R13, R12, R4 ;  /* 0x0000000c0d047210 */ /* 0x004fc80007ffe004 */
[----:B------:R-:W-:-:S04]  /*0250*/  IADD3 R4, PT, PT, R15, R14, R4 ;  /* 0x0000000e0f047210 */ /* 0x000fc80007ffe004 */
[----:B----4-:R-:W-:-:S04]  /*0260*/  IADD3 R4, PT, PT, R17, R16, R4 ;  /* 0x0000001011047210 */ /* 0x010fc80007ffe004 */
[----:B------:R-:W-:Y:S01]  /*0270*/  IADD3 R21, PT, PT, R19, R18, R4 ;  /* 0x0000001213157210 */ /* 0x000fe20007ffe004 */
[----:B------:R-:W-:Y:S06]  /*0280*/  @P1 BRA `(.L_x_2) ;  /* 0xfffffffc00c01947 */ /* 0x000fec000383ffff */
.L_x_1:
[----:B------:R-:W-:Y:S05]  /*0290*/  BSYNC.RECONVERGENT B0 ;  /* 0x0000000000007941 */ /* 0x000fea0003800200 */
.L_x_0:
[----:B------:R-:W-:Y:S04]  /*02a0*/  BSSY.RECONVERGENT B0, `(.L_x_3) ;  /* 0x000001f000007945 */ /* 0x000fe80003800200 */
[----:B------:R-:W-:Y:S05]  /*02b0*/  @!P0 BRA `(.L_x_4) ;  /* 0x0000000000748947 */ /* 0x000fea0003800000 */
[----:B------:R-:W-:-:S13]  /*02c0*/  ISETP.GE.U32.AND P0, PT, R22, 0x8, PT ;  /* 0x000000081600780c */ /* 0x000fda0003f06070 */
[C---:B------:R-:W-:Y:S01]  /*02d0*/  @P0 LEA R12, R0.reuse, UR4, 0x2 ;  /* 0x00000004000c0c11 */ /* 0x040fe2000f8e10ff */
[----:B------:R-:W-:-:S04]  /*02e0*/  @P0 VIADD R0, R0, 0x8 ;  /* 0x0000000800000836 */ /* 0x000fc80000000000 */
[----:B0-----:R-:W0:Y:S04]  /*02f0*/  @P0 LDS.128 R4, [R12] ;  /* 0x000000000c040984 */ /* 0x001e280000000c00 */
[----:B------:R-:W1:Y:S01]  /*0300*/  @P0 LDS.128 R8, [R12+0x10] ;  /* 0x000010000c080984 */ /* 0x000e620000000c00 */
[----:B0-----:R-:W-:Y:S02]  /*0310*/  @P0 IADD3 R5, PT, PT, R5, R4, R21 ;  /* 0x0000000405050210 */ /* 0x001fe40007ffe015 */
[----:B------:R-:W-:Y:S02]  /*0320*/  LOP3.LUT R4, R20, 0x7, RZ, 0xc0, !PT ;  /* 0x0000000714047812 */ /* 0x000fe400078ec0ff */
[----:B------:R-:W-:Y:S02]  /*0330*/  @P0 IADD3 R5, PT, PT, R7, R6, R5 ;  /* 0x0000000607050210 */ /* 0x000fe40007ffe005 */
[----:B------:R-:W-:-:S02]  /*0340*/  ISETP.NE.AND P1, PT, R4, RZ, PT ;  /* 0x000000ff0400720c */ /* 0x000fc40003f25270 */
[----:B-1----:R-:W-:-:S04]  /*0350*/  @P0 IADD3 R5, PT, PT, R9, R8, R5 ;  /* 0x0000000809050210 */ /* 0x002fc80007ffe005 */
[----:B------:R-:W-:-:S07]  /*0360*/  @P0 IADD3 R21, PT, PT, R11, R10, R5 ;  /* 0x0000000a0b150210 */ /* 0x000fce0007ffe005 */
[----:B------:R-:W-:Y:S05]  /*0370*/  @!P1 BRA `(.L_x_4) ;  /* 0x0000000000449947 */ /* 0x000fea0003800000 */
[----:B------:R-:W-:Y:S02]  /*0380*/  ISETP.GE.U32.AND P0, PT, R4, 0x4, PT ;  /* 0x000000040400780c */ /* 0x000fe40003f06070 */
[----:B------:R-:W-:-:S04]  /*0390*/  LOP3.LUT R20, R20, 0x3, RZ, 0xc0, !PT ;  /* 0x0000000314147812 */ /* 0x000fc800078ec0ff */
[----:B------:R-:W-:-:S07]  /*03a0*/  ISETP.NE.AND P1, PT, R20, RZ, PT ;  /* 0x000000ff1400720c */ /* 0x000fce0003f25270 */
[C---:B------:R-:W-:Y:S01]  /*03b0*/  @P0 LEA R4, R0.reuse, UR4, 0x2 ;  /* 0x0000000400040c11 */ /* 0x040fe2000f8e10ff */
[----:B------:R-:W-:-:S05]  /*03c0*/  @P0 VIADD R0, R0, 0x4 ;  /* 0x0000000400000836 */ /* 0x000fca0000000000 */
[----:B------:R-:W0:Y:S02]  /*03d0*/  @P0 LDS.128 R4, [R4] ;  /* 0x0000000004040984 */ /* 0x000e240000000c00 */
[----:B0-----:R-:W-:-:S04]  /*03e0*/  @P0 IADD3 R5, PT, PT, R5, R4, R21 ;  /* 0x0000000405050210 */ /* 0x001fc80007ffe015 */
[----:B------:R-:W-:Y:S01]  /*03f0*/  @P0 IADD3 R21, PT, PT, R7, R6, R5 ;  /* 0x0000000607150210 */ /* 0x000fe20007ffe005 */
[----:B------:R-:W-:Y:S06]  /*0400*/  @!P1 BRA `(.L_x_4) ;  /* 0x0000000000209947 */ /* 0x000fec0003800000 */
[----:B------:R-:W-:Y:S01]  /*0410*/  LEA R0, R0, UR4, 0x2 ;  /* 0x0000000400007c11 */ /* 0x000fe2000f8e10ff */
[----:B------:R-:W-:-:S07]  /*0420*/  IMAD.MOV R20, RZ, RZ, -R20 ;  /* 0x000000ffff147224 */ /* 0x000fce00078e0a14 */
.L_x_5:
[----:B------:R0:W1:Y:S01]  /*0430*/  LDS R4, [R0] ;  /* 0x0000000000047984 */ /* 0x0000620000000800 */
[----:B------:R-:W-:-:S05]  /*0440*/  VIADD R20, R20, 0x1 ;  /* 0x0000000114147836 */ /* 0x000fca0000000000 */
[----:B------:R-:W-:Y:S01]  /*0450*/  ISETP.NE.AND P0, PT, R20, RZ, PT ;  /* 0x000000ff1400720c */ /* 0x000fe20003f05270 */
[----:B0-----:R-:W-:Y:S02]  /*0460*/  VIADD R0, R0, 0x4 ;  /* 0x0000000400007836 */ /* 0x001fe40000000000 */
[----:B-1----:R-:W-:-:S10]  /*0470*/  IMAD.IADD R21, R4, 0x1, R21 ;  /* 0x0000000104157824 */ /* 0x002fd400078e0215 */
[----:B------:R-:W-:Y:S05]  /*0480*/  @P0 BRA `(.L_x_5) ;  /* 0xfffffffc00e80947 */ /* 0x000fea000383ffff */
.L_x_4:
[----:B------:R-:W-:Y:S05]  /*0490*/  BSYNC.RECONVERGENT B0 ;  /* 0x0000000000007941 */ /* 0x000fea0003800200 */
.L_x_3:
[----:B------:R-:W-:Y:S01]  /*04a0*/  STG.E desc[UR6][R2.64], R21 ;  /* 0x0000001502007986 */ /* 0x000fe2000c101906 */
[----:B------:R-:W-:Y:S05]  /*04b0*/  EXIT ;  /* 0x000000000000794d */ /* 0x000fea0003800000 */
.L_x_6:
[----:B------:R-:W-:-:S00]  /*04c0*/  BRA `(.L_x_6) ;  /* 0xfffffffc00fc7947 */ /* 0x000fc0000383ffff */
[----:B------:R-:W-:-:S00]  /*04d0*/  NOP ;  /* 0x0000000000007918 */ /* 0x000fc00000000000 */
        /* <DEDUP_REMOVED lines=10> */
.L_x_7:


//--------------------- .nv.shared._Z13array_sum_prePi --------------------------
	.section	.nv.shared._Z13array_sum_prePi,"aw",@nobits
	.sectionflags	@""
	.align	4
.nv.shared._Z13array_sum_prePi:
	.zero		1280


//--------------------- .nv.shared.reserved.0     --------------------------
	.section	.nv.shared.reserved.0,"aw",@nobits
	.weak		__nv_reservedSMEM_offset_0_alias
	.size		__nv_reservedSMEM_offset_0_alias, 0, 64
	.other		__nv_reservedSMEM_offset_0_alias,@"STO_CUDA_RESERVED_SHARED STV_DEFAULT"
__nv_reservedSMEM_offset_0_alias:
	.zero		0
	.zero		64


//--------------------- .nv.constant0._Z13array_sum_prePi --------------------------
	.section	.nv.constant0._Z13array_sum_prePi,"a",@progbits
	.sectionflags	@""
	.align	4
.nv.constant0._Z13array_sum_prePi:
	.zero		904


//--------------------- SYMBOLS --------------------------

	.type		.nv.reservedSmem.offset0,@object
	.size		.nv.reservedSmem.offset0,0x4
	.type		.nv.reservedSmem.cap,@object
	.size		.nv.reservedSmem.cap,0x4
